//
// Generated by NVIDIA NVVM Compiler
//
// Compiler Build ID: CL-36424714
// Cuda compilation tools, release 13.0, V13.0.88
// Based on NVVM 20.0.0
//

.version 9.0
.target sm_100
.address_size 64

	// .globl	_Z16wmma_gemm_kernelPK6__halfS1_Pfiiii

.visible .entry _Z16wmma_gemm_kernelPK6__halfS1_Pfiiii(
	.param .u64 .ptr .align 1 _Z16wmma_gemm_kernelPK6__halfS1_Pfiiii_param_0,
	.param .u64 .ptr .align 1 _Z16wmma_gemm_kernelPK6__halfS1_Pfiiii_param_1,
	.param .u64 .ptr .align 1 _Z16wmma_gemm_kernelPK6__halfS1_Pfiiii_param_2,
	.param .u32 _Z16wmma_gemm_kernelPK6__halfS1_Pfiiii_param_3,
	.param .u32 _Z16wmma_gemm_kernelPK6__halfS1_Pfiiii_param_4,
	.param .u32 _Z16wmma_gemm_kernelPK6__halfS1_Pfiiii_param_5,
	.param .u32 _Z16wmma_gemm_kernelPK6__halfS1_Pfiiii_param_6
)
{
	.reg .pred 	%p<9>;
	.reg .b32 	%r<176>;
	.reg .b32 	%f<165>;
	.reg .b64 	%rd<64>;

	ld.param.u64 	%rd9, [_Z16wmma_gemm_kernelPK6__halfS1_Pfiiii_param_0];
	ld.param.u64 	%rd10, [_Z16wmma_gemm_kernelPK6__halfS1_Pfiiii_param_1];
	ld.param.u32 	%r28, [_Z16wmma_gemm_kernelPK6__halfS1_Pfiiii_param_4];
	ld.param.u32 	%r29, [_Z16wmma_gemm_kernelPK6__halfS1_Pfiiii_param_5];
	ld.param.u32 	%r30, [_Z16wmma_gemm_kernelPK6__halfS1_Pfiiii_param_6];
	cvta.to.global.u64 	%rd1, %rd10;
	cvta.to.global.u64 	%rd2, %rd9;
	mov.u32 	%r31, %ctaid.y;
	shl.b32 	%r1, %r31, 4;
	setp.lt.s32 	%p1, %r30, 1;
	mov.f32 	%f156, 0f00000000;
	mov.f32 	%f155, 0f00000000;
	mov.f32 	%f154, 0f00000000;
	mov.f32 	%f153, 0f00000000;
	mov.f32 	%f152, 0f00000000;
	mov.f32 	%f151, 0f00000000;
	mov.f32 	%f150, 0f00000000;
	mov.f32 	%f149, 0f00000000;
	@%p1 bra 	$L__BB0_11;
	setp.lt.s32 	%p2, %r29, 1;
	mul.lo.s32 	%r2, %r29, %r1;
	@%p2 bra 	$L__BB0_11;
	add.s32 	%r33, %r29, -1;
	shr.u32 	%r34, %r33, 4;
	add.s32 	%r35, %r34, 1;
	and.b32  	%r3, %r35, 3;
	cvt.u64.u32 	%rd3, %r2;
	shl.b32 	%r4, %r28, 6;
	shl.b32 	%r5, %r28, 5;
	shl.b32 	%r6, %r28, 4;
	mov.b32 	%r167, 0;
	mov.f32 	%f156, 0f00000000;
	shl.b64 	%rd11, %rd3, 1;
	add.s64 	%rd12, %rd11, %rd2;
	add.s64 	%rd4, %rd12, 64;
	mov.f32 	%f155, %f156;
	mov.f32 	%f154, %f156;
	mov.f32 	%f153, %f156;
	mov.f32 	%f152, %f156;
	mov.f32 	%f151, %f156;
	mov.f32 	%f150, %f156;
	mov.f32 	%f149, %f156;
$L__BB0_3:
	setp.lt.u32 	%p3, %r29, 49;
	mov.b32 	%r175, 0;
	@%p3 bra 	$L__BB0_6;
	add.s32 	%r38, %r29, -1;
	shr.u32 	%r39, %r38, 4;
	add.s32 	%r40, %r39, 1;
	and.b32  	%r41, %r40, 536870908;
	neg.s32 	%r168, %r41;
	mul.lo.s32 	%r173, %r28, 48;
	mov.b32 	%r170, 0;
	mov.u32 	%r169, %r2;
	mov.u32 	%r171, %r6;
	mov.u32 	%r172, %r5;
	mov.u64 	%rd63, %rd4;
	mov.u32 	%r175, %r170;
$L__BB0_5:
	mul.wide.u32 	%rd13, %r169, 2;
	add.s64 	%rd14, %rd2, %rd13;
	cvt.s64.s32 	%rd15, %r170;
	mov.u32 	%r42, %ctaid.x;
	shl.b32 	%r43, %r42, 4;
	cvt.u64.u32 	%rd16, %r43;
	add.s64 	%rd17, %rd15, %rd16;
	shl.b64 	%rd18, %rd17, 1;
	add.s64 	%rd19, %rd1, %rd18;
	wmma.load.a.sync.aligned.row.m16n16k16.global.f16 	{%r44, %r45, %r46, %r47, %r48, %r49, %r50, %r51}, [%rd14], %r29;
	wmma.load.b.sync.aligned.col.m16n16k16.global.f16 	{%r52, %r53, %r54, %r55, %r56, %r57, %r58, %r59}, [%rd19], %r28;
	wmma.mma.sync.aligned.row.col.m16n16k16.f32.f32 {%f85, %f86, %f87, %f88, %f89, %f90, %f91, %f92}, {%r44, %r45, %r46, %r47, %r48, %r49, %r50, %r51}, {%r52, %r53, %r54, %r55, %r56, %r57, %r58, %r59}, {%f149, %f150, %f151, %f152, %f153, %f154, %f155, %f156};
	add.s64 	%rd20, %rd63, -32;
	cvt.s64.s32 	%rd21, %r171;
	add.s64 	%rd22, %rd21, %rd16;
	shl.b64 	%rd23, %rd22, 1;
	add.s64 	%rd24, %rd1, %rd23;
	wmma.load.a.sync.aligned.row.m16n16k16.global.f16 	{%r60, %r61, %r62, %r63, %r64, %r65, %r66, %r67}, [%rd20], %r29;
	wmma.load.b.sync.aligned.col.m16n16k16.global.f16 	{%r68, %r69, %r70, %r71, %r72, %r73, %r74, %r75}, [%rd24], %r28;
	wmma.mma.sync.aligned.row.col.m16n16k16.f32.f32 {%f93, %f94, %f95, %f96, %f97, %f98, %f99, %f100}, {%r60, %r61, %r62, %r63, %r64, %r65, %r66, %r67}, {%r68, %r69, %r70, %r71, %r72, %r73, %r74, %r75}, {%f85, %f86, %f87, %f88, %f89, %f90, %f91, %f92};
	cvt.s64.s32 	%rd25, %r172;
	add.s64 	%rd26, %rd25, %rd16;
	shl.b64 	%rd27, %rd26, 1;
	add.s64 	%rd28, %rd1, %rd27;
	wmma.load.a.sync.aligned.row.m16n16k16.global.f16 	{%r76, %r77, %r78, %r79, %r80, %r81, %r82, %r83}, [%rd63], %r29;
	wmma.load.b.sync.aligned.col.m16n16k16.global.f16 	{%r84, %r85, %r86, %r87, %r88, %r89, %r90, %r91}, [%rd28], %r28;
	wmma.mma.sync.aligned.row.col.m16n16k16.f32.f32 {%f101, %f102, %f103, %f104, %f105, %f106, %f107, %f108}, {%r76, %r77, %r78, %r79, %r80, %r81, %r82, %r83}, {%r84, %r85, %r86, %r87, %r88, %r89, %r90, %r91}, {%f93, %f94, %f95, %f96, %f97, %f98, %f99, %f100};
	add.s64 	%rd29, %rd63, 32;
	cvt.s64.s32 	%rd30, %r173;
	add.s64 	%rd31, %rd30, %rd16;
	shl.b64 	%rd32, %rd31, 1;
	add.s64 	%rd33, %rd1, %rd32;
	wmma.load.a.sync.aligned.row.m16n16k16.global.f16 	{%r92, %r93, %r94, %r95, %r96, %r97, %r98, %r99}, [%rd29], %r29;
	wmma.load.b.sync.aligned.col.m16n16k16.global.f16 	{%r100, %r101, %r102, %r103, %r104, %r105, %r106, %r107}, [%rd33], %r28;
	wmma.mma.sync.aligned.row.col.m16n16k16.f32.f32 {%f149, %f150, %f151, %f152, %f153, %f154, %f155, %f156}, {%r92, %r93, %r94, %r95, %r96, %r97, %r98, %r99}, {%r100, %r101, %r102, %r103, %r104, %r105, %r106, %r107}, {%f101, %f102, %f103, %f104, %f105, %f106, %f107, %f108};
	add.s32 	%r175, %r175, 64;
	add.s64 	%rd63, %rd63, 128;
	add.s32 	%r173, %r173, %r4;
	add.s32 	%r172, %r172, %r4;
	add.s32 	%r171, %r171, %r4;
	add.s32 	%r170, %r170, %r4;
	add.s32 	%r169, %r169, 64;
	add.s32 	%r168, %r168, 4;
	setp.ne.s32 	%p4, %r168, 0;
	@%p4 bra 	$L__BB0_5;
$L__BB0_6:
	setp.eq.s32 	%p5, %r3, 0;
	@%p5 bra 	$L__BB0_10;
	setp.eq.s32 	%p6, %r3, 1;
	add.s32 	%r108, %r175, %r2;
	mul.wide.u32 	%rd34, %r108, 2;
	add.s64 	%rd35, %rd2, %rd34;
	mul.lo.s32 	%r25, %r175, %r28;
	cvt.s64.s32 	%rd36, %r25;
	mov.u32 	%r109, %ctaid.x;
	shl.b32 	%r110, %r109, 4;
	cvt.u64.u32 	%rd37, %r110;
	add.s64 	%rd38, %rd36, %rd37;
	shl.b64 	%rd39, %rd38, 1;
	add.s64 	%rd40, %rd1, %rd39;
	wmma.load.a.sync.aligned.row.m16n16k16.global.f16 	{%r111, %r112, %r113, %r114, %r115, %r116, %r117, %r118}, [%rd35], %r29;
	wmma.load.b.sync.aligned.col.m16n16k16.global.f16 	{%r119, %r120, %r121, %r122, %r123, %r124, %r125, %r126}, [%rd40], %r28;
	wmma.mma.sync.aligned.row.col.m16n16k16.f32.f32 {%f149, %f150, %f151, %f152, %f153, %f154, %f155, %f156}, {%r111, %r112, %r113, %r114, %r115, %r116, %r117, %r118}, {%r119, %r120, %r121, %r122, %r123, %r124, %r125, %r126}, {%f149, %f150, %f151, %f152, %f153, %f154, %f155, %f156};
	@%p6 bra 	$L__BB0_10;
	setp.eq.s32 	%p7, %r3, 2;
	cvt.u64.u32 	%rd41, %r175;
	add.s64 	%rd42, %rd41, %rd3;
	shl.b64 	%rd43, %rd42, 1;
	add.s64 	%rd7, %rd2, %rd43;
	add.s64 	%rd44, %rd7, 32;
	add.s32 	%r127, %r25, %r6;
	cvt.s64.s32 	%rd45, %r127;
	mov.u32 	%r128, %ctaid.x;
	shl.b32 	%r26, %r128, 4;
	cvt.u64.u32 	%rd46, %r26;
	add.s64 	%rd47, %rd45, %rd46;
	shl.b64 	%rd48, %rd47, 1;
	add.s64 	%rd49, %rd1, %rd48;
	wmma.load.a.sync.aligned.row.m16n16k16.global.f16 	{%r129, %r130, %r131, %r132, %r133, %r134, %r135, %r136}, [%rd44], %r29;
	wmma.load.b.sync.aligned.col.m16n16k16.global.f16 	{%r137, %r138, %r139, %r140, %r141, %r142, %r143, %r144}, [%rd49], %r28;
	wmma.mma.sync.aligned.row.col.m16n16k16.f32.f32 {%f149, %f150, %f151, %f152, %f153, %f154, %f155, %f156}, {%r129, %r130, %r131, %r132, %r133, %r134, %r135, %r136}, {%r137, %r138, %r139, %r140, %r141, %r142, %r143, %r144}, {%f149, %f150, %f151, %f152, %f153, %f154, %f155, %f156};
	@%p7 bra 	$L__BB0_10;
	add.s64 	%rd50, %rd7, 64;
	add.s32 	%r145, %r5, %r25;
	cvt.s64.s32 	%rd51, %r145;
	cvt.u64.u32 	%rd52, %r26;
	add.s64 	%rd53, %rd51, %rd52;
	shl.b64 	%rd54, %rd53, 1;
	add.s64 	%rd55, %rd1, %rd54;
	wmma.load.a.sync.aligned.row.m16n16k16.global.f16 	{%r146, %r147, %r148, %r149, %r150, %r151, %r152, %r153}, [%rd50], %r29;
	wmma.load.b.sync.aligned.col.m16n16k16.global.f16 	{%r154, %r155, %r156, %r157, %r158, %r159, %r160, %r161}, [%rd55], %r28;
	wmma.mma.sync.aligned.row.col.m16n16k16.f32.f32 {%f149, %f150, %f151, %f152, %f153, %f154, %f155, %f156}, {%r146, %r147, %r148, %r149, %r150, %r151, %r152, %r153}, {%r154, %r155, %r156, %r157, %r158, %r159, %r160, %r161}, {%f149, %f150, %f151, %f152, %f153, %f154, %f155, %f156};
$L__BB0_10:
	add.s32 	%r167, %r167, 1;
	setp.ne.s32 	%p8, %r167, %r30;
	@%p8 bra 	$L__BB0_3;
$L__BB0_11:
	ld.param.u64 	%rd62, [_Z16wmma_gemm_kernelPK6__halfS1_Pfiiii_param_2];
	cvta.to.global.u64 	%rd56, %rd62;
	mov.u32 	%r162, %ctaid.y;
	mul.lo.s32 	%r163, %r162, %r28;
	shl.b32 	%r164, %r163, 4;
	cvt.s64.s32 	%rd57, %r164;
	mov.u32 	%r165, %ctaid.x;
	shl.b32 	%r166, %r165, 4;
	cvt.u64.u32 	%rd58, %r166;
	add.s64 	%rd59, %rd57, %rd58;
	shl.b64 	%rd60, %rd59, 2;
	add.s64 	%rd61, %rd56, %rd60;
	wmma.store.d.sync.aligned.row.m16n16k16.global.f32 	[%rd61], {%f149, %f150, %f151, %f152, %f153, %f154, %f155, %f156}, %r28;
	ret;

}


// ===== COMPILED SASS (sm_100) =====

	.target	sm_100

	.elftype	@"ET_EXEC"


//--------------------- .note.nv.tkinfo           --------------------------
	.section	.note.nv.tkinfo,"",@"SHT_NOTE"
	.sectionflags	@"SHF_NOTE_NV_TKINFO"
	.tkinfo
        /*0018*/ 	.word	0x00000002
        /*0030*/ 	.string	""
        /*0030*/ 	.string	"ptxas"
        /*0030*/ 	.string	"Cuda compilation tools, release 13.0, V13.0.88"
        /*0030*/ 	.string	"Build cuda_13.0.r13.0/compiler.36424714_0"
        /*0030*/ 	.string	"-arch sm_100 -m 64 "



//--------------------- .note.nv.cuinfo           --------------------------
	.section	.note.nv.cuinfo,"",@"SHT_NOTE"
	.sectionflags	@"SHF_NOTE_NV_CUINFO"
        /*0018*/ 	.short	0x0002
        /*001a*/ 	.short	0x0064
        /*001c*/ 	.short	0x0082
	.zero		2


//--------------------- .nv.info                  --------------------------
	.section	.nv.info,"",@"SHT_CUDA_INFO"
	.align	4


	//----- nvinfo : EIATTR_REGCOUNT
	.align		4
        /*0000*/ 	.byte	0x04, 0x2f
        /*0002*/ 	.short	(.L_1 - .L_0)
	.align		4
.L_0:
        /*0004*/ 	.word	index@(_Z16wmma_gemm_kernelPK6__halfS1_Pfiiii)
        /*0008*/ 	.word	0x00000020


	//----- nvinfo : EIATTR_FRAME_SIZE
	.align		4
.L_1:
        /*000c*/ 	.byte	0x04, 0x11
        /*000e*/ 	.short	(.L_3 - .L_2)
	.align		4
.L_2:
        /*0010*/ 	.word	index@(_Z16wmma_gemm_kernelPK6__halfS1_Pfiiii)
        /*0014*/ 	.word	0x00000000


	//----- nvinfo : EIATTR_MIN_STACK_SIZE
	.align		4
.L_3:
        /*0018*/ 	.byte	0x04, 0x12
        /*001a*/ 	.short	(.L_5 - .L_4)
	.align		4
.L_4:
        /*001c*/ 	.word	index@(_Z16wmma_gemm_kernelPK6__halfS1_Pfiiii)
        /*0020*/ 	.word	0x00000000
.L_5:


//--------------------- .nv.compat                --------------------------
	.section	.nv.compat,"",@"SHT_CUDA_COMPAT_INFO"
	.align	4
        /*0000*/ 	.byte	0x02, 0x09, 0x00, 0x00, 0x02, 0x02, 0x01, 0x00, 0x02, 0x05, 0x05, 0x00, 0x03, 0x07, 0x01, 0x01
        /*0010*/ 	.byte	0x02, 0x03, 0x00, 0x00, 0x02, 0x06, 0x01, 0x00, 0x04, 0x0b, 0x08, 0x00, 0x09, 0x00, 0x00, 0x00
        /*0020*/ 	.byte	0x00, 0x00, 0x00, 0x00


//--------------------- .nv.info._Z16wmma_gemm_kernelPK6__halfS1_Pfiiii --------------------------
	.section	.nv.info._Z16wmma_gemm_kernelPK6__halfS1_Pfiiii,"",@"SHT_CUDA_INFO"
	.sectionflags	@""
	.align	4


	//----- nvinfo : EIATTR_CUDA_API_VERSION
	.align		4
        /*0000*/ 	.byte	0x04, 0x37
        /*0002*/ 	.short	(.L_7 - .L_6)
.L_6:
        /*0004*/ 	.word	0x00000082


	//----- nvinfo : EIATTR_KPARAM_INFO
	.align		4
.L_7:
        /*0008*/ 	.byte	0x04, 0x17
        /*000a*/ 	.short	(.L_9 - .L_8)
.L_8:
        /*000c*/ 	.word	0x00000000
        /*0010*/ 	.short	0x0006
        /*0012*/ 	.short	0x0024
        /*0014*/ 	.byte	0x00, 0xf0, 0x11, 0x00


	//----- nvinfo : EIATTR_KPARAM_INFO
	.align		4
.L_9:
        /*0018*/ 	.byte	0x04, 0x17
        /*001a*/ 	.short	(.L_11 - .L_10)
.L_10:
        /*001c*/ 	.word	0x00000000
        /*0020*/ 	.short	0x0005
        /*0022*/ 	.short	0x0020
        /*0024*/ 	.byte	0x00, 0xf0, 0x11, 0x00


	//----- nvinfo : EIATTR_KPARAM_INFO
	.align		4
.L_11:
        /*0028*/ 	.byte	0x04, 0x17
        /*002a*/ 	.short	(.L_13 - .L_12)
.L_12:
        /*002c*/ 	.word	0x00000000
        /*0030*/ 	.short	0x0004
        /*0032*/ 	.short	0x001c
        /*0034*/ 	.byte	0x00, 0xf0, 0x11, 0x00


	//----- nvinfo : EIATTR_KPARAM_INFO
	.align		4
.L_13:
        /*0038*/ 	.byte	0x04, 0x17
        /*003a*/ 	.short	(.L_15 - .L_14)
.L_14:
        /*003c*/ 	.word	0x00000000
        /*0040*/ 	.short	0x0003
        /*0042*/ 	.short	0x0018
        /*0044*/ 	.byte	0x00, 0xf0, 0x11, 0x00


	//----- nvinfo : EIATTR_KPARAM_INFO
	.align		4
.L_15:
        /*0048*/ 	.byte	0x04, 0x17
        /*004a*/ 	.short	(.L_17 - .L_16)
.L_16:
        /*004c*/ 	.word	0x00000000
        /*0050*/ 	.short	0x0002
        /*0052*/ 	.short	0x0010
        /*0054*/ 	.byte	0x00, 0xf5, 0x21, 0x00


	//----- nvinfo : EIATTR_KPARAM_INFO
	.align		4
.L_17:
        /*0058*/ 	.byte	0x04, 0x17
        /*005a*/ 	.short	(.L_19 - .L_18)
.L_18:
        /*005c*/ 	.word	0x00000000
        /*0060*/ 	.short	0x0001
        /*0062*/ 	.short	0x0008
        /*0064*/ 	.byte	0x00, 0xf5, 0x21, 0x00


	//----- nvinfo : EIATTR_KPARAM_INFO
	.align		4
.L_19:
        /*0068*/ 	.byte	0x04, 0x17
        /*006a*/ 	.short	(.L_21 - .L_20)
.L_20:
        /*006c*/ 	.word	0x00000000
        /*0070*/ 	.short	0x0000
        /*0072*/ 	.short	0x0000
        /*0074*/ 	.byte	0x00, 0xf5, 0x21, 0x00


	//----- nvinfo : EIATTR_SPARSE_MMA_MASK
	.align		4
.L_21:
        /*0078*/ 	.byte	0x03, 0x50
        /*007a*/ 	.short	0x0000


	//----- nvinfo : EIATTR_WMMA_USED
	.align		4
        /*007c*/ 	.byte	0x01, 0x2b
	.zero		2


	//----- nvinfo : EIATTR_MAXREG_COUNT
	.align		4
        /*0080*/ 	.byte	0x03, 0x1b
        /*0082*/ 	.short	0x00ff


	//----- nvinfo : EIATTR_MERCURY_ISA_VERSION
	.align		4
        /*0084*/ 	.byte	0x03, 0x5f
        /*0086*/ 	.short	0x0101


	//----- nvinfo : EIATTR_VRC_CTA_INIT_COUNT
	.align		4
        /*0088*/ 	.byte	0x02, 0x4a
	.zero		1
	.zero		1


	//----- nvinfo : EIATTR_EXIT_INSTR_OFFSETS
	.align		4
        /*008c*/ 	.byte	0x04, 0x1c
        /*008e*/ 	.short	(.L_23 - .L_22)


	//   ....[0]....
.L_22:
        /*0090*/ 	.word	0x00001140


	//----- nvinfo : EIATTR_CBANK_PARAM_SIZE
	.align		4
.L_23:
        /*0094*/ 	.byte	0x03, 0x19
        /*0096*/ 	.short	0x0028


	//----- nvinfo : EIATTR_PARAM_CBANK
	.align		4
        /*0098*/ 	.byte	0x04, 0x0a
        /*009a*/ 	.short	(.L_25 - .L_24)
	.align		4
.L_24:
        /*009c*/ 	.word	index@(.nv.constant0._Z16wmma_gemm_kernelPK6__halfS1_Pfiiii)
        /*00a0*/ 	.short	0x0380
        /*00a2*/ 	.short	0x0028


	//----- nvinfo : EIATTR_SW_WAR
	.align		4
.L_25:
        /*00a4*/ 	.byte	0x04, 0x36
        /*00a6*/ 	.short	(.L_27 - .L_26)
.L_26:
        /*00a8*/ 	.word	0x00000008
.L_27:


//--------------------- .nv.callgraph             --------------------------
	.section	.nv.callgraph,"",@"SHT_CUDA_CALLGRAPH"
	.align	4
	.sectionentsize	8
	.align		4
        /*0000*/ 	.word	0x00000000
	.align		4
        /*0004*/ 	.word	0xffffffff
	.align		4
        /*0008*/ 	.word	0x00000000
	.align		4
        /*000c*/ 	.word	0xfffffffe
	.align		4
        /*0010*/ 	.word	0x00000000
	.align		4
        /*0014*/ 	.word	0xfffffffd
	.align		4
        /*0018*/ 	.word	0x00000000
	.align		4
        /*001c*/ 	.word	0xfffffffc


//--------------------- .text._Z16wmma_gemm_kernelPK6__halfS1_Pfiiii --------------------------
	.section	.text._Z16wmma_gemm_kernelPK6__halfS1_Pfiiii,"ax",@progbits
	.align	128
        .global         _Z16wmma_gemm_kernelPK6__halfS1_Pfiiii
        .type           _Z16wmma_gemm_kernelPK6__halfS1_Pfiiii,@function
        .size           _Z16wmma_gemm_kernelPK6__halfS1_Pfiiii,(.L_x_6 - _Z16wmma_gemm_kernelPK6__halfS1_Pfiiii)
        .other          _Z16wmma_gemm_kernelPK6__halfS1_Pfiiii,@"STO_CUDA_ENTRY STV_DEFAULT"
_Z16wmma_gemm_kernelPK6__halfS1_Pfiiii:
.text._Z16wmma_gemm_kernelPK6__halfS1_Pfiiii:
[----:B------:R-:W-:Y:S01]  /*0000*/  LDC R1, c[0x0][0x37c] ;  /* 0x0000df00ff017b82 */ /* 0x000fe20000000800 */
[----:B------:R-:W0:Y:S01]  /*0010*/  LDCU UR4, c[0x0][0x3a4] ;  /* 0x00007480ff0477ac */ /* 0x000e220008000800 */
[----:B------:R-:W-:Y:S02]  /*0020*/  CS2R R10, SRZ ;  /* 0x00000000000a7805 */ /* 0x000fe4000001ff00 */
[----:B------:R-:W-:Y:S02]  /*0030*/  CS2R R8, SRZ ;  /* 0x0000000000087805 */ /* 0x000fe4000001ff00 */
[----:B------:R-:W-:Y:S02]  /*0040*/  CS2R R6, SRZ ;  /* 0x0000000000067805 */ /* 0x000fe4000001ff00 */
[----:B------:R-:W-:Y:S01]  /*0050*/  CS2R R4, SRZ ;  /* 0x0000000000047805 */ /* 0x000fe2000001ff00 */
[----:B------:R-:W1:Y:S01]  /*0060*/  LDCU.64 UR14, c[0x0][0x358] ;  /* 0x00006b00ff0e77ac */ /* 0x000e620008000a00 */
[----:B0-----:R-:W-:-:S09]  /*0070*/  UISETP.GE.AND UP0, UPT, UR4, 0x1, UPT ;  /* 0x000000010400788c */ /* 0x001fd2000bf06270 */
[----:B-1----:R-:W-:Y:S05]  /*0080*/  BRA.U !UP0, `(.L_x_0) ;  /* 0x0000000d08d07547 */ /* 0x002fea000b800000 */
[----:B------:R-:W0:Y:S02]  /*0090*/  LDCU UR4, c[0x0][0x3a0] ;  /* 0x00007400ff0477ac */ /* 0x000e240008000800 */
[----:B0-----:R-:W-:-:S09]  /*00a0*/  UISETP.GE.AND UP0, UPT, UR4, 0x1, UPT ;  /* 0x000000010400788c */ /* 0x001fd2000bf06270 */
[----:B------:R-:W-:Y:S05]  /*00b0*/  BRA.U !UP0, `(.L_x_0) ;  /* 0x0000000d08c47547 */ /* 0x000fea000b800000 */
[----:B------:R-:W0:Y:S01]  /*00c0*/  S2UR UR7, SR_CTAID.Y ;  /* 0x00000000000779c3 */ /* 0x000e220000002600 */
[----:B------:R-:W-:Y:S02]  /*00d0*/  CS2R R10, SRZ ;  /* 0x00000000000a7805 */ /* 0x000fe4000001ff00 */
[----:B------:R-:W-:Y:S02]  /*00e0*/  CS2R R8, SRZ ;  /* 0x0000000000087805 */ /* 0x000fe4000001ff00 */
[----:B------:R-:W-:Y:S02]  /*00f0*/  CS2R R6, SRZ ;  /* 0x0000000000067805 */ /* 0x000fe4000001ff00 */
[----:B------:R-:W-:Y:S01]  /*0100*/  CS2R R4, SRZ ;  /* 0x0000000000047805 */ /* 0x000fe2000001ff00 */
[----:B0-----:R-:W-:-:S04]  /*0110*/  USHF.L.U32 UR7, UR7, 0x4, URZ ;  /* 0x0000000407077899 */ /* 0x001fc800080006ff */
[----:B------:R-:W-:-:S03]  /*0120*/  UIMAD UR7, UR7, UR4, URZ ;  /* 0x00000004070772a4 */ /* 0x000fc6000f8e02ff */
[----:B------:R-:W-:-:S09]  /*0130*/  UMOV UR4, URZ ;  /* 0x000000ff00047c82 */ /* 0x000fd20008000000 */
.L_x_4:
[----:B------:R-:W0:Y:S01]  /*0140*/  LDCU.64 UR16, c[0x0][0x3a0] ;  /* 0x00007400ff1077ac */ /* 0x000e220008000a00 */
[----:B------:R-:W1:Y:S01]  /*0150*/  LDCU UR5, c[0x0][0x3a0] ;  /* 0x00007400ff0577ac */ /* 0x000e620008000800 */
[----:B------:R-:W-:Y:S02]  /*0160*/  UIADD3 UR4, UPT, UPT, UR4, 0x1, URZ ;  /* 0x0000000104047890 */ /* 0x000fe4000fffe0ff */
[----:B0-----:R-:W-:Y:S02]  /*0170*/  UISETP.GE.U32.AND UP2, UPT, UR16, 0x31, UPT ;  /* 0x000000311000788c */ /* 0x001fe4000bf46070 */
[----:B------:R-:W-:Y:S02]  /*0180*/  UISETP.NE.AND UP0, UPT, UR4, UR17, UPT ;  /* 0x000000110400728c */ /* 0x000fe4000bf05270 */
[----:B-1----:R-:W-:-:S04]  /*0190*/  UIADD3 UR5, UPT, UPT, UR5, -0x1, URZ ;  /* 0xffffffff05057890 */ /* 0x002fc8000fffe0ff */
[----:B------:R-:W-:-:S04]  /*01a0*/  ULEA.HI UR5, UR5, 0x1, URZ, 0x1c ;  /* 0x0000000105057891 */ /* 0x000fc8000f8fe0ff */
[----:B------:R-:W-:-:S03]  /*01b0*/  ULOP3.LUT UR22, UR5, 0x3, URZ, 0xc0, !UPT ;  /* 0x0000000305167892 */ /* 0x000fc6000f8ec0ff */
[----:B------:R-:W-:Y:S01]  /*01c0*/  UMOV UR5, URZ ;  /* 0x000000ff00057c82 */ /* 0x000fe20008000000 */
[----:B------:R-:W-:Y:S01]  /*01d0*/  UISETP.NE.AND UP1, UPT, UR22, URZ, UPT ;  /* 0x000000ff1600728c */ /* 0x000fe2000bf25270 */
[----:B------:R-:W-:Y:S10]  /*01e0*/  BRA.U !UP2, `(.L_x_1) ;  /* 0x000000050af87547 */ /* 0x000ff4000b800000 */
[----:B------:R-:W0:Y:S01]  /*01f0*/  S2R R17, SR_LANEID ;  /* 0x0000000000117919 */ /* 0x000e220000000000 */
[----:B------:R-:W1:Y:S01]  /*0200*/  LDCU UR27, c[0x0][0x39c] ;  /* 0x00007380ff1b77ac */ /* 0x000e620008000800 */
[----:B------:R-:W2:Y:S01]  /*0210*/  S2UR UR11, SR_CTAID.X ;  /* 0x00000000000b79c3 */ /* 0x000ea20000002500 */
[----:B------:R-:W-:Y:S01]  /*0220*/  IMAD.MOV.U32 R3, RZ, RZ, RZ ;  /* 0x000000ffff037224 */ /* 0x000fe200078e00ff */
[----:B------:R-:W3:Y:S01]  /*0230*/  LDCU.64 UR8, c[0x0][0x380] ;  /* 0x00007000ff0877ac */ /* 0x000ee20008000a00 */
[----:B------:R-:W4:Y:S01]  /*0240*/  LDCU UR10, c[0x0][0x39c] ;  /* 0x00007380ff0a77ac */ /* 0x000f220008000800 */
[----:B------:R-:W-:Y:S02]  /*0250*/  USHF.R.U32.HI UR6, URZ, 0x1, UR16 ;  /* 0x00000001ff067899 */ /* 0x000fe40008011610 */
[----:B------:R-:W-:Y:S01]  /*0260*/  UIADD3 UR5, UPT, UPT, UR16, -0x1, URZ ;  /* 0xffffffff10057890 */ /* 0x000fe2000fffe0ff */
[----:B------:R-:W0:Y:S01]  /*0270*/  LDCU.64 UR24, c[0x0][0x380] ;  /* 0x00007000ff1877ac */ /* 0x000e220008000a00 */
[----:B-1----:R-:W-:-:S02]  /*0280*/  USHF.R.U32.HI UR12, URZ, 0x1, UR27 ;  /* 0x00000001ff0c7899 */ /* 0x002fc4000801161b */
[----:B---3--:R-:W-:Y:S02]  /*0290*/  ULEA UR8, UP2, UR7, UR8, 0x1 ;  /* 0x0000000807087291 */ /* 0x008fe4000f8408ff */
[----:B------:R-:W-:Y:S02]  /*02a0*/  ULEA.HI UR5, UR5, 0x1, URZ, 0x1c ;  /* 0x0000000105057891 */ /* 0x000fe4000f8fe0ff */
[----:B------:R-:W-:Y:S02]  /*02b0*/  ULEA.HI.X UR9, UR7, UR9, URZ, 0x1, UP2 ;  /* 0x0000000907097291 */ /* 0x000fe400090f0cff */
[----:B------:R-:W-:Y:S02]  /*02c0*/  ULOP3.LUT UR5, UR5, 0x1ffffffc, URZ, 0xc0, !UPT ;  /* 0x1ffffffc05057892 */ /* 0x000fe4000f8ec0ff */
[----:B------:R-:W-:Y:S01]  /*02d0*/  UIADD3 UR17, UP2, UPT, UR8, 0x40, URZ ;  /* 0x0000004008117890 */ /* 0x000fe2000ff5e0ff */
[----:B0-----:R-:W-:Y:S01]  /*02e0*/  LOP3.LUT R2, R17, 0x3, RZ, 0xc0, !PT ;  /* 0x0000000311027812 */ /* 0x001fe200078ec0ff */
[----:B----4-:R-:W-:Y:S01]  /*02f0*/  USHF.L.U32 UR26, UR10, 0x4, URZ ;  /* 0x000000040a1a7899 */ /* 0x010fe200080006ff */
[----:B------:R-:W-:Y:S01]  /*0300*/  SHF.R.U32.HI R17, RZ, 0x2, R17 ;  /* 0x00000002ff117819 */ /* 0x000fe20000011611 */
[----:B------:R-:W-:-:S02]  /*0310*/  UIADD3.X UR18, UPT, UPT, URZ, UR9, URZ, UP2, !UPT ;  /* 0x00000009ff127290 */ /* 0x000fc400097fe4ff */
[----:B------:R-:W-:Y:S02]  /*0320*/  UIADD3 UR8, UPT, UPT, -UR5, URZ, URZ ;  /* 0x000000ff05087290 */ /* 0x000fe4000fffe1ff */
[C-C-:B------:R-:W-:Y:S01]  /*0330*/  IMAD.WIDE.U32 R12, R17.reuse, UR6, R2.reuse ;  /* 0x00000006110c7c25 */ /* 0x140fe2000f8e0002 */
[----:B------:R-:W0:Y:S03]  /*0340*/  LDCU.64 UR20, c[0x0][0x388] ;  /* 0x00007100ff1477ac */ /* 0x000e260008000a00 */
[----:B------:R-:W-:Y:S01]  /*0350*/  IMAD.WIDE.U32 R16, R17, UR12, R2 ;  /* 0x0000000c11107c25 */ /* 0x000fe2000f8e0002 */
[C---:B------:R-:W-:Y:S01]  /*0360*/  SHF.L.U64.HI R0, R12.reuse, 0x2, R13 ;  /* 0x000000020c007819 */ /* 0x040fe2000001020d */
[----:B------:R-:W-:Y:S02]  /*0370*/  USHF.L.U32 UR10, UR10, 0x5, URZ ;  /* 0x000000050a0a7899 */ /* 0x000fe400080006ff */
[----:B------:R-:W-:Y:S01]  /*0380*/  IMAD.SHL.U32 R2, R12, 0x4, RZ ;  /* 0x000000040c027824 */ /* 0x000fe200078e00ff */
[C---:B------:R-:W-:Y:S01]  /*0390*/  SHF.L.U64.HI R3, R16.reuse, 0x2, R17 ;  /* 0x0000000210037819 */ /* 0x040fe20000010211 */
[----:B------:R-:W-:Y:S01]  /*03a0*/  IMAD.SHL.U32 R16, R16, 0x4, RZ ;  /* 0x0000000410107824 */ /* 0x000fe200078e00ff */
[----:B------:R-:W-:-:S02]  /*03b0*/  UIMAD UR23, UR27, 0x30, URZ ;  /* 0x000000301b1778a4 */ /* 0x000fc4000f8e02ff */
[----:B--2---:R-:W-:Y:S01]  /*03c0*/  USHF.L.U32 UR11, UR11, 0x4, URZ ;  /* 0x000000040b0b7899 */ /* 0x004fe200080006ff */
[----:B------:R-:W-:Y:S01]  /*03d0*/  UMOV UR6, URZ ;  /* 0x000000ff00067c82 */ /* 0x000fe20008000000 */
[----:B------:R-:W-:Y:S01]  /*03e0*/  UMOV UR9, UR7 ;  /* 0x0000000700097c82 */ /* 0x000fe20008000000 */
[----:B------:R-:W-:-:S09]  /*03f0*/  UMOV UR5, URZ ;  /* 0x000000ff00057c82 */ /* 0x000fd20008000000 */
.L_x_2:
[----:B------:R-:W-:Y:S01]  /*0400*/  UIMAD.WIDE.U32 UR28, UR9, 0x2, UR24 ;  /* 0x00000002091c78a5 */ /* 0x000fe2000f8e0018 */
[----:B------:R-:W-:Y:S01]  /*0410*/  IMAD.U32 R27, RZ, RZ, UR16 ;  /* 0x00000010ff1b7e24 */ /* 0x000fe2000f8e00ff */
[----:B------:R-:W-:-:S04]  /*0420*/  UIADD3 UR12, UP2, UPT, UR11, UR6, URZ ;  /* 0x000000060b0c7290 */ /* 0x000fc8000ff5e0ff */
[----:B------:R-:W-:Y:S01]  /*0430*/  ULEA.HI.X.SX32 UR13, UR6, URZ, 0x1, UP2 ;  /* 0x000000ff060d7291 */ /* 0x000fe200090f0eff */
[----:B------:R-:W-:Y:S01]  /*0440*/  IADD3 R24, P0, PT, R2, UR28, RZ ;  /* 0x0000001c02187c10 */ /* 0x000fe2000ff1e0ff */
[----:B0-----:R-:W-:-:S03]  /*0450*/  ULEA UR19, UP2, UR12, UR20, 0x1 ;  /* 0x000000140c137291 */ /* 0x001fc6000f8408ff */
[----:B------:R-:W-:Y:S01]  /*0460*/  IADD3.X R25, PT, PT, R0, UR29, RZ, P0, !PT ;  /* 0x0000001d00197c10 */ /* 0x000fe200087fe4ff */
[----:B------:R-:W-:Y:S02]  /*0470*/  ULEA.HI.X UR12, UR12, UR21, UR13, 0x1, UP2 ;  /* 0x000000150c0c7291 */ /* 0x000fe400090f0c0d */
[----:B------:R-:W-:Y:S01]  /*0480*/  IADD3 R22, P0, PT, R16, UR19, RZ ;  /* 0x0000001310167c10 */ /* 0x000fe2000ff1e0ff */
[----:B------:R-:W-:Y:S01]  /*0490*/  IMAD.WIDE.U32 R26, R27, 0x10, R24 ;  /* 0x000000101b1a7825 */ /* 0x000fe200078e0018 */
[----:B------:R-:W2:Y:S02]  /*04a0*/  LDG.E R12, desc[UR14][R24.64] ;  /* 0x0000000e180c7981 */ /* 0x000ea4000c1e1900 */
[----:B------:R-:W-:Y:S02]  /*04b0*/  IADD3.X R23, PT, PT, R3, UR12, RZ, P0, !PT ;  /* 0x0000000c03177c10 */ /* 0x000fe400087fe4ff */
[----:B------:R-:W2:Y:S04]  /*04c0*/  LDG.E R14, desc[UR14][R24.64+0x10] ;  /* 0x0000100e180e7981 */ /* 0x000ea8000c1e1900 */
[----:B------:R-:W2:Y:S04]  /*04d0*/  LDG.E R13, desc[UR14][R26.64] ;  /* 0x0000000e1a0d7981 */ /* 0x000ea8000c1e1900 */
[----:B------:R-:W2:Y:S04]  /*04e0*/  LDG.E R15, desc[UR14][R26.64+0x10] ;  /* 0x0000100e1a0f7981 */ /* 0x000ea8000c1e1900 */
[----:B------:R-:W2:Y:S04]  /*04f0*/  LDG.E R18, desc[UR14][R22.64] ;  /* 0x0000000e16127981 */ /* 0x000ea8000c1e1900 */
[----:B------:R0:W2:Y:S01]  /*0500*/  LDG.E R19, desc[UR14][R22.64+0x10] ;  /* 0x0000100e16137981 */ /* 0x0000a2000c1e1900 */
[----:B------:R-:W-:-:S04]  /*0510*/  IMAD.U32 R29, RZ, RZ, UR27 ;  /* 0x0000001bff1d7e24 */ /* 0x000fc8000f8e00ff */
[----:B------:R-:W-:-:S05]  /*0520*/  IMAD.WIDE.U32 R28, R29, 0x10, R22 ;  /* 0x000000101d1c7825 */ /* 0x000fca00078e0016 */
[----:B------:R-:W3:Y:S04]  /*0530*/  LDG.E R20, desc[UR14][R28.64] ;  /* 0x0000000e1c147981 */ /* 0x000ee8000c1e1900 */
[----:B------:R1:W3:Y:S01]  /*0540*/  LDG.E R21, desc[UR14][R28.64+0x10] ;  /* 0x0000100e1c157981 */ /* 0x0002e2000c1e1900 */
[----:B------:R-:W-:Y:S02]  /*0550*/  UIADD3 UR13, UPT, UPT, UR11, UR26, URZ ;  /* 0x0000001a0b0d7290 */ /* 0x000fe4000fffe0ff */
[----:B------:R-:W-:Y:S02]  /*0560*/  UIADD3 UR12, UP2, UPT, UR11, UR26, URZ ;  /* 0x0000001a0b0c7290 */ /* 0x000fe4000ff5e0ff */
[----:B------:R-:W-:Y:S02]  /*0570*/  ULEA UR19, UR13, UR20, 0x1 ;  /* 0x000000140d137291 */ /* 0x000fe4000f8e08ff */
[----:B------:R-:W-:-:S02]  /*0580*/  ULEA.HI.X.SX32 UR13, UR26, URZ, 0x1, UP2 ;  /* 0x000000ff1a0d7291 */ /* 0x000fc400090f0eff */
[----:B------:R-:W-:-:S04]  /*0590*/  ULEA URZ, UP2, UR12, UR20, 0x1 ;  /* 0x000000140cff7291 */ /* 0x000fc8000f8408ff */
[----:B------:R-:W-:Y:S01]  /*05a0*/  ULEA.HI.X UR12, UR12, UR21, UR13, 0x1, UP2 ;  /* 0x000000150c0c7291 */ /* 0x000fe200090f0c0d */
[----:B0-----:R-:W-:Y:S02]  /*05b0*/  IMAD.U32 R23, RZ, RZ, UR16 ;  /* 0x00000010ff177e24 */ /* 0x001fe4000f8e00ff */
[----:B------:R-:W-:Y:S01]  /*05c0*/  IMAD.U32 R17, RZ, RZ, UR27 ;  /* 0x0000001bff117e24 */ /* 0x000fe2000f8e00ff */
[----:B--2---:R-:W-:Y:S01]  /*05d0*/  HMMA.16816.F32 R4, R12, R18, R4 ;  /* 0x000000120c04723c */ /* 0x004fe20000001804 */
[----:B------:R-:W-:-:S04]  /*05e0*/  IADD3 R18, P0, PT, R2, UR17, RZ ;  /* 0x0000001102127c10 */ /* 0x000fc8000ff1e0ff */
[----:B------:R-:W-:Y:S02]  /*05f0*/  IADD3.X R19, PT, PT, R0, UR18, RZ, P0, !PT ;  /* 0x0000001200137c10 */ /* 0x000fe400087fe4ff */
[----:B-1----:R-:W-:-:S04]  /*0600*/  IADD3 R28, P0, PT, R16, UR19, RZ ;  /* 0x00000013101c7c10 */ /* 0x002fc8000ff1e0ff */
[----:B------:R-:W-:Y:S01]  /*0610*/  IADD3.X R29, PT, PT, R3, UR12, RZ, P0, !PT ;  /* 0x0000000c031d7c10 */ /* 0x000fe200087fe4ff */
[----:B------:R-:W-:-:S04]  /*0620*/  IMAD.WIDE.U32 R22, R23, 0x10, R18 ;  /* 0x0000001017167825 */ /* 0x000fc800078e0012 */
[----:B------:R-:W2:Y:S04]  /*0630*/  LDG.E R24, desc[UR14][R28.64] ;  /* 0x0000000e1c187981 */ /* 0x000ea8000c1e1900 */
[----:B------:R0:W2:Y:S01]  /*0640*/  LDG.E R25, desc[UR14][R28.64+0x10] ;  /* 0x0000100e1c197981 */ /* 0x0000a2000c1e1900 */
[----:B---3--:R-:W-:Y:S03]  /*0650*/  HMMA.16816.F32 R8, R12, R20, R8 ;  /* 0x000000140c08723c */ /* 0x008fe60000001808 */
[----:B------:R-:W2:Y:S04]  /*0660*/  LDG.E R12, desc[UR14][R18.64+-0x20] ;  /* 0xffffe00e120c7981 */ /* 0x000ea8000c1e1900 */
[----:B------:R-:W2:Y:S01]  /*0670*/  LDG.E R14, desc[UR14][R18.64+-0x10] ;  /* 0xfffff00e120e7981 */ /* 0x000ea2000c1e1900 */
[----:B0-----:R-:W-:-:S03]  /*0680*/  IMAD.WIDE.U32 R28, R17, 0x10, R28 ;  /* 0x00000010111c7825 */ /* 0x001fc600078e001c */
[----:B------:R-:W2:Y:S04]  /*0690*/  LDG.E R13, desc[UR14][R22.64+-0x20] ;  /* 0xffffe00e160d7981 */ /* 0x000ea8000c1e1900 */
[----:B------:R-:W2:Y:S04]  /*06a0*/  LDG.E R15, desc[UR14][R22.64+-0x10] ;  /* 0xfffff00e160f7981 */ /* 0x000ea8000c1e1900 */
[----:B------:R-:W3:Y:S04]  /*06b0*/  LDG.E R20, desc[UR14][R28.64] ;  /* 0x0000000e1c147981 */ /* 0x000ee8000c1e1900 */
[----:B------:R0:W3:Y:S01]  /*06c0*/  LDG.E R21, desc[UR14][R28.64+0x10] ;  /* 0x0000100e1c157981 */ /* 0x0000e2000c1e1900 */
[----:B------:R-:W-:-:S04]  /*06d0*/  UIADD3 UR12, UP2, UPT, UR11, UR10, URZ ;  /* 0x0000000a0b0c7290 */ /* 0x000fc8000ff5e0ff */
[----:B------:R-:W-:Y:S02]  /*06e0*/  ULEA.HI.X.SX32 UR13, UR10, URZ, 0x1, UP2 ;  /* 0x000000ff0a0d7291 */ /* 0x000fe400090f0eff */
[----:B------:R-:W-:-:S04]  /*06f0*/  ULEA UR19, UP2, UR12, UR20, 0x1 ;  /* 0x000000140c137291 */ /* 0x000fc8000f8408ff */
[----:B------:R-:W-:Y:S02]  /*0700*/  ULEA.HI.X UR12, UR12, UR21, UR13, 0x1, UP2 ;  /* 0x000000150c0c7291 */ /* 0x000fe400090f0c0d */
[----:B------:R-:W-:-:S04]  /*0710*/  IADD3 R26, P0, PT, R16, UR19, RZ ;  /* 0x00000013101a7c10 */ /* 0x000fc8000ff1e0ff */
[----:B------:R-:W-:-:S03]  /*0720*/  IADD3.X R27, PT, PT, R3, UR12, RZ, P0, !PT ;  /* 0x0000000c031b7c10 */ /* 0x000fc600087fe4ff */
[----:B0-----:R-:W-:Y:S01]  /*0730*/  IMAD.WIDE.U32 R28, R17, 0x10, R26 ;  /* 0x00000010111c7825 */ /* 0x001fe200078e001a */
[C---:B--2---:R-:W-:Y:S01]  /*0740*/  HMMA.16816.F32 R4, R12.reuse, R24, R4 ;  /* 0x000000180c04723c */ /* 0x044fe20000001804 */
[----:B------:R-:W2:Y:S04]  /*0750*/  LDG.E R24, desc[UR14][R26.64] ;  /* 0x0000000e1a187981 */ /* 0x000ea8000c1e1900 */
[----:B------:R-:W2:Y:S03]  /*0760*/  LDG.E R25, desc[UR14][R26.64+0x10] ;  /* 0x0000100e1a197981 */ /* 0x000ea6000c1e1900 */
[----:B---3--:R-:W-:Y:S01]  /*0770*/  HMMA.16816.F32 R8, R12, R20, R8 ;  /* 0x000000140c08723c */ /* 0x008fe20000001808 */
[----:B------:R-:W2:Y:S04]  /*0780*/  LDG.E R12, desc[UR14][R18.64] ;  /* 0x0000000e120c7981 */ /* 0x000ea8000c1e1900 */
[----:B------:R-:W2:Y:S04]  /*0790*/  LDG.E R14, desc[UR14][R18.64+0x10] ;  /* 0x0000100e120e7981 */ /* 0x000ea8000c1e1900 */
[----:B------:R-:W2:Y:S04]  /*07a0*/  LDG.E R13, desc[UR14][R22.64] ;  /* 0x0000000e160d7981 */ /* 0x000ea8000c1e1900 */
[----:B------:R-:W2:Y:S04]  /*07b0*/  LDG.E R15, desc[UR14][R22.64+0x10] ;  /* 0x0000100e160f7981 */ /* 0x000ea8000c1e1900 */
[----:B------:R-:W3:Y:S04]  /*07c0*/  LDG.E R20, desc[UR14][R28.64] ;  /* 0x0000000e1c147981 */ /* 0x000ee8000c1e1900 */
[----:B------:R0:W3:Y:S01]  /*07d0*/  LDG.E R21, desc[UR14][R28.64+0x10] ;  /* 0x0000100e1c157981 */ /* 0x0000e2000c1e1900 */
[----:B------:R-:W-:-:S04]  /*07e0*/  UIADD3 UR12, UP2, UPT, UR11, UR23, URZ ;  /* 0x000000170b0c7290 */ /* 0x000fc8000ff5e0ff */
[----:B------:R-:W-:Y:S02]  /*07f0*/  ULEA.HI.X.SX32 UR13, UR23, URZ, 0x1, UP2 ;  /* 0x000000ff170d7291 */ /* 0x000fe400090f0eff */
[----:B------:R-:W-:-:S04]  /*0800*/  ULEA UR19, UP2, UR12, UR20, 0x1 ;  /* 0x000000140c137291 */ /* 0x000fc8000f8408ff */
[----:B------:R-:W-:Y:S01]  /*0810*/  ULEA.HI.X UR12, UR12, UR21, UR13, 0x1, UP2 ;  /* 0x000000150c0c7291 */ /* 0x000fe200090f0c0d */
[----:B--2---:R-:W-:Y:S01]  /*0820*/  HMMA.16816.F32 R4, R12, R24, R4 ;  /* 0x000000180c04723c */ /* 0x004fe20000001804 */
[----:B------:R-:W-:-:S04]  /*0830*/  IADD3 R24, P0, PT, R16, UR19, RZ ;  /* 0x0000001310187c10 */ /* 0x000fc8000ff1e0ff */
[----:B------:R-:W-:-:S03]  /*0840*/  IADD3.X R25, PT, PT, R3, UR12, RZ, P0, !PT ;  /* 0x0000000c03197c10 */ /* 0x000fc600087fe4ff */
[----:B0-----:R-:W-:Y:S01]  /*0850*/  IMAD.WIDE.U32 R28, R17, 0x10, R24 ;  /* 0x00000010111c7825 */ /* 0x001fe200078e0018 */
[----:B---3--:R-:W-:Y:S01]  /*0860*/  HMMA.16816.F32 R8, R12, R20, R8 ;  /* 0x000000140c08723c */ /* 0x008fe20000001808 */
[----:B------:R-:W2:Y:S04]  /*0870*/  LDG.E R20, desc[UR14][R24.64] ;  /* 0x0000000e18147981 */ /* 0x000ea8000c1e1900 */
[----:B------:R-:W2:Y:S04]  /*0880*/  LDG.E R21, desc[UR14][R24.64+0x10] ;  /* 0x0000100e18157981 */ /* 0x000ea8000c1e1900 */
[----:B------:R-:W2:Y:S04]  /*0890*/  LDG.E R12, desc[UR14][R18.64+0x20] ;  /* 0x0000200e120c7981 */ /* 0x000ea8000c1e1900 */
[----:B------:R-:W2:Y:S04]  /*08a0*/  LDG.E R14, desc[UR14][R18.64+0x30] ;  /* 0x0000300e120e7981 */ /* 0x000ea8000c1e1900 */
[----:B------:R-:W2:Y:S04]  /*08b0*/  LDG.E R13, desc[UR14][R22.64+0x20] ;  /* 0x0000200e160d7981 */ /* 0x000ea8000c1e1900 */
[----:B------:R-:W2:Y:S04]  /*08c0*/  LDG.E R15, desc[UR14][R22.64+0x30] ;  /* 0x0000300e160f7981 */ /* 0x000ea8000c1e1900 */
[----:B------:R-:W3:Y:S04]  /*08d0*/  LDG.E R26, desc[UR14][R28.64] ;  /* 0x0000000e1c1a7981 */ /* 0x000ee8000c1e1900 */
[----:B------:R-:W3:Y:S01]  /*08e0*/  LDG.E R27, desc[UR14][R28.64+0x10] ;  /* 0x0000100e1c1b7981 */ /* 0x000ee2000c1e1900 */
[----:B------:R-:W-:-:S02]  /*08f0*/  UIADD3 UR17, UP2, UPT, UR17, 0x80, URZ ;  /* 0x0000008011117890 */ /* 0x000fc4000ff5e0ff */
[----:B------:R-:W-:Y:S02]  /*0900*/  UIADD3 UR8, UPT, UPT, UR8, 0x4, URZ ;  /* 0x0000000408087890 */ /* 0x000fe4000fffe0ff */
[----:B------:R-:W-:Y:S02]  /*0910*/  UIADD3.X UR18, UPT, UPT, URZ, UR18, URZ, UP2, !UPT ;  /* 0x00000012ff127290 */ /* 0x000fe400097fe4ff */
[----:B------:R-:W-:Y:S02]  /*0920*/  UISETP.NE.AND UP2, UPT, UR8, URZ, UPT ;  /* 0x000000ff0800728c */ /* 0x000fe4000bf45270 */
[----:B------:R-:W-:Y:S02]  /*0930*/  UIADD3 UR5, UPT, UPT, UR5, 0x40, URZ ;  /* 0x0000004005057890 */ /* 0x000fe4000fffe0ff */
[----:B------:R-:W-:Y:S02]  /*0940*/  UIADD3 UR9, UPT, UPT, UR9, 0x40, URZ ;  /* 0x0000004009097890 */ /* 0x000fe4000fffe0ff */
[----:B------:R-:W-:-:S02]  /*0950*/  ULEA UR23, UR27, UR23, 0x6 ;  /* 0x000000171b177291 */ /* 0x000fc4000f8e30ff */
[----:B------:R-:W-:Y:S02]  /*0960*/  ULEA UR10, UR27, UR10, 0x6 ;  /* 0x0000000a1b0a7291 */ /* 0x000fe4000f8e30ff */
[----:B------:R-:W-:Y:S02]  /*0970*/  ULEA UR26, UR27, UR26, 0x6 ;  /* 0x0000001a1b1a7291 */ /* 0x000fe4000f8e30ff */
[----:B------:R-:W-:Y:S01]  /*0980*/  ULEA UR6, UR27, UR6, 0x6 ;  /* 0x000000061b067291 */ /* 0x000fe2000f8e30ff */
[C---:B--2---:R-:W-:Y:S08]  /*0990*/  HMMA.16816.F32 R4, R12.reuse, R20, R4 ;  /* 0x000000140c04723c */ /* 0x044ff00000001804 */
[----:B---3--:R-:W-:Y:S01]  /*09a0*/  HMMA.16816.F32 R8, R12, R26, R8 ;  /* 0x0000001a0c08723c */ /* 0x008fe20000001808 */
[----:B------:R-:W-:-:S04]  /*09b0*/  NOP ;  /* 0x0000000000007918 */ /* 0x000fc80000000000 */
[----:B------:R-:W-:-:S15]  /*09c0*/  BRA.U UP2, `(.L_x_2) ;  /* 0xfffffff9028c7547 */ /* 0x000fde000b83ffff */
.L_x_1:
[----:B------:R-:W-:Y:S05]  /*09d0*/  BRA.U !UP1, `(.L_x_3) ;  /* 0x0000000509787547 */ /* 0x000fea000b800000 */
[----:B------:R-:W0:Y:S01]  /*09e0*/  S2R R0, SR_LANEID ;  /* 0x0000000000007919 */ /* 0x000e220000000000 */
[----:B------:R-:W1:Y:S01]  /*09f0*/  S2UR UR10, SR_CTAID.X ;  /* 0x00000000000a79c3 */ /* 0x000e620000002500 */
[----:B------:R-:W2:Y:S01]  /*0a00*/  LDCU UR17, c[0x0][0x39c] ;  /* 0x00007380ff1177ac */ /* 0x000ea20008000800 */
[----:B------:R-:W-:Y:S02]  /*0a10*/  IMAD.MOV.U32 R17, RZ, RZ, RZ ;  /* 0x000000ffff117224 */ /* 0x000fe400078e00ff */
[----:B------:R-:W-:Y:S01]  /*0a20*/  IMAD.U32 R19, RZ, RZ, UR16 ;  /* 0x00000010ff137e24 */ /* 0x000fe2000f8e00ff */
[----:B------:R-:W3:Y:S01]  /*0a30*/  LDCU.64 UR8, c[0x0][0x380] ;  /* 0x00007000ff0877ac */ /* 0x000ee20008000a00 */
[----:B------:R-:W4:Y:S01]  /*0a40*/  LDCU.64 UR18, c[0x0][0x388] ;  /* 0x00007100ff1277ac */ /* 0x000f220008000a00 */
[----:B------:R-:W-:Y:S02]  /*0a50*/  UIADD3 UR6, UPT, UPT, UR7, UR5, URZ ;  /* 0x0000000507067290 */ /* 0x000fe4000fffe0ff */
[----:B------:R-:W-:-:S02]  /*0a60*/  USHF.R.U32.HI UR20, URZ, 0x1, UR16 ;  /* 0x00000001ff147899 */ /* 0x000fc40008011610 */
[----:B--2---:R-:W-:Y:S02]  /*0a70*/  UIMAD UR11, UR5, UR17, URZ ;  /* 0x00000011050b72a4 */ /* 0x004fe4000f8e02ff */
[----:B------:R-:W-:Y:S01]  /*0a80*/  IMAD.U32 R23, RZ, RZ, UR17 ;  /* 0x00000011ff177e24 */ /* 0x000fe2000f8e00ff */
[----:B------:R-:W-:Y:S02]  /*0a90*/  USHF.R.U32.HI UR21, URZ, 0x1, UR17 ;  /* 0x00000001ff157899 */ /* 0x000fe40008011611 */
[----:B---3--:R-:W-:Y:S02]  /*0aa0*/  UIMAD.WIDE.U32 UR8, UR6, 0x2, UR8 ;  /* 0x00000002060878a5 */ /* 0x008fe4000f8e0008 */
[----:B-1----:R-:W-:-:S04]  /*0ab0*/  USHF.L.U32 UR13, UR10, 0x4, URZ ;  /* 0x000000040a0d7899 */ /* 0x002fc800080006ff */
[----:B------:R-:W-:Y:S01]  /*0ac0*/  UIADD3 UR6, UP1, UPT, UR13, UR11, URZ ;  /* 0x0000000b0d067290 */ /* 0x000fe2000ff3e0ff */
[----:B0-----:R-:W-:Y:S02]  /*0ad0*/  LOP3.LUT R16, R0, 0x3, RZ, 0xc0, !PT ;  /* 0x0000000300107812 */ /* 0x001fe400078ec0ff */
[----:B------:R-:W-:Y:S01]  /*0ae0*/  SHF.R.U32.HI R3, RZ, 0x2, R0 ;  /* 0x00000002ff037819 */ /* 0x000fe20000011600 */
[----:B------:R-:W-:Y:S02]  /*0af0*/  ULEA.HI.X.SX32 UR10, UR11, URZ, 0x1, UP1 ;  /* 0x000000ff0b0a7291 */ /* 0x000fe400088f0eff */
[----:B----4-:R-:W-:Y:S02]  /*0b00*/  ULEA UR12, UP1, UR6, UR18, 0x1 ;  /* 0x00000012060c7291 */ /* 0x010fe4000f8208ff */
[----:B------:R-:W-:Y:S02]  /*0b10*/  IMAD.WIDE.U32 R26, R3, UR20, R16 ;  /* 0x00000014031a7c25 */ /* 0x000fe4000f8e0010 */
[----:B------:R-:W-:-:S02]  /*0b20*/  ULEA.HI.X UR6, UR6, UR19, UR10, 0x1, UP1 ;  /* 0x0000001306067291 */ /* 0x000fc400088f0c0a */
[----:B------:R-:W-:Y:S01]  /*0b30*/  IMAD.WIDE.U32 R16, R3, UR21, R16 ;  /* 0x0000001503107c25 */ /* 0x000fe2000f8e0010 */
[----:B------:R-:W-:Y:S02]  /*0b40*/  LEA R2, P0, R26, UR8, 0x2 ;  /* 0x000000081a027c11 */ /* 0x000fe4000f8010ff */
[----:B------:R-:W-:Y:S02]  /*0b50*/  LEA R20, P1, R16, UR12, 0x2 ;  /* 0x0000000c10147c11 */ /* 0x000fe4000f8210ff */
[----:B------:R-:W-:Y:S02]  /*0b60*/  LEA.HI.X R3, R26, UR9, R27, 0x2, P0 ;  /* 0x000000091a037c11 */ /* 0x000fe400080f141b */
[----:B------:R-:W-:Y:S01]  /*0b70*/  LEA.HI.X R21, R16, UR6, R17, 0x2, P1 ;  /* 0x0000000610157c11 */ /* 0x000fe200088f1411 */
[----:B------:R-:W-:Y:S02]  /*0b80*/  IMAD.WIDE.U32 R18, R19, 0x10, R2 ;  /* 0x0000001013127825 */ /* 0x000fe400078e0002 */
[----:B------:R-:W2:Y:S02]  /*0b90*/  LDG.E R12, desc[UR14][R2.64] ;  /* 0x0000000e020c7981 */ /* 0x000ea4000c1e1900 */
[----:B------:R-:W-:-:S02]  /*0ba0*/  IMAD.WIDE.U32 R22, R23, 0x10, R20 ;  /* 0x0000001017167825 */ /* 0x000fc400078e0014 */
[----:B------:R-:W2:Y:S04]  /*0bb0*/  LDG.E R24, desc[UR14][R20.64] ;  /* 0x0000000e14187981 */ /* 0x000ea8000c1e1900 */
[----:B------:R-:W2:Y:S04]  /*0bc0*/  LDG.E R25, desc[UR14][R20.64+0x10] ;  /* 0x0000100e14197981 */ /* 0x000ea8000c1e1900 */
[----:B------:R-:W2:Y:S04]  /*0bd0*/  LDG.E R14, desc[UR14][R2.64+0x10] ;  /* 0x0000100e020e7981 */ /* 0x000ea8000c1e1900 */
[----:B------:R-:W2:Y:S04]  /*0be0*/  LDG.E R13, desc[UR14][R18.64] ;  /* 0x0000000e120d7981 */ /* 0x000ea8000c1e1900 */
[----:B------:R-:W2:Y:S04]  /*0bf0*/  LDG.E R15, desc[UR14][R18.64+0x10] ;  /* 0x0000100e120f7981 */ /* 0x000ea8000c1e1900 */
[----:B------:R-:W3:Y:S04]  /*0c00*/  LDG.E R28, desc[UR14][R22.64] ;  /* 0x0000000e161c7981 */ /* 0x000ee8000c1e1900 */
[----:B------:R-:W3:Y:S01]  /*0c10*/  LDG.E R29, desc[UR14][R22.64+0x10] ;  /* 0x0000100e161d7981 */ /* 0x000ee2000c1e1900 */
[----:B------:R-:W-:Y:S01]  /*0c20*/  UISETP.NE.AND UP1, UPT, UR22, 0x1, UPT ;  /* 0x000000011600788c */ /* 0x000fe2000bf25270 */
[C---:B--2---:R-:W-:Y:S08]  /*0c30*/  HMMA.16816.F32 R4, R12.reuse, R24, R4 ;  /* 0x000000180c04723c */ /* 0x044ff00000001804 */
[----:B---3--:R-:W-:Y:S01]  /*0c40*/  HMMA.16816.F32 R8, R12, R28, R8 ;  /* 0x0000001c0c08723c */ /* 0x008fe20000001808 */
[----:B------:R-:W-:-:S04]  /*0c50*/  NOP ;  /* 0x0000000000007918 */ /* 0x000fc80000000000 */
[----:B------:R-:W-:-:S15]  /*0c60*/  BRA.U !UP1, `(.L_x_3) ;  /* 0x0000000109d47547 */ /* 0x000fde000b800000 */
[----:B------:R-:W0:Y:S01]  /*0c70*/  LDCU UR6, c[0x0][0x39c] ;  /* 0x00007380ff0677ac */ /* 0x000e220008000800 */
[----:B------:R-:W-:Y:S02]  /*0c80*/  IMAD.U32 R3, RZ, RZ, UR16 ;  /* 0x00000010ff037e24 */ /* 0x000fe4000f8e00ff */
[----:B------:R-:W-:Y:S01]  /*0c90*/  IMAD.U32 R29, RZ, RZ, UR17 ;  /* 0x00000011ff1d7e24 */ /* 0x000fe2000f8e00ff */
[----:B------:R-:W1:Y:S01]  /*0ca0*/  LDCU.64 UR20, c[0x0][0x380] ;  /* 0x00007000ff1477ac */ /* 0x000e620008000a00 */
[----:B------:R-:W-:Y:S02]  /*0cb0*/  UIADD3 UR8, UP2, UPT, UR7, UR5, URZ ;  /* 0x0000000507087290 */ /* 0x000fe4000ff5e0ff */
[----:B------:R-:W-:Y:S02]  /*0cc0*/  UISETP.NE.AND UP1, UPT, UR22, 0x2, UPT ;  /* 0x000000021600788c */ /* 0x000fe4000bf25270 */
[----:B------:R-:W-:Y:S02]  /*0cd0*/  UIADD3.X UR10, UPT, UPT, URZ, URZ, URZ, UP2, !UPT ;  /* 0x000000ffff0a7290 */ /* 0x000fe400097fe4ff */
[----:B0-----:R-:W-:-:S02]  /*0ce0*/  USHF.L.U32 UR5, UR6, 0x4, URZ ;  /* 0x0000000406057899 */ /* 0x001fc400080006ff */
[----:B------:R-:W-:Y:S02]  /*0cf0*/  USHF.L.U32 UR6, UR6, 0x5, URZ ;  /* 0x0000000506067899 */ /* 0x000fe400080006ff */
[----:B------:R-:W-:-:S03]  /*0d00*/  UIADD3 UR5, UPT, UPT, UR5, UR11, URZ ;  /* 0x0000000b05057290 */ /* 0x000fc6000fffe0ff */
[----:B------:R-:W-:Y:S02]  /*0d10*/  @UP1 UIADD3 UR6, UPT, UPT, UR6, UR11, URZ ;  /* 0x0000000b06061290 */ /* 0x000fe4000fffe0ff */
[----:B------:R-:W-:Y:S02]  /*0d20*/  UIADD3 UR9, UP2, UPT, UR13, UR5, URZ ;  /* 0x000000050d097290 */ /* 0x000fe4000ff5e0ff */
[----:B-1----:R-:W-:Y:S02]  /*0d30*/  ULEA UR12, UP3, UR8, UR20, 0x1 ;  /* 0x00000014080c7291 */ /* 0x002fe4000f8608ff */
[----:B------:R-:W-:Y:S02]  /*0d40*/  ULEA.HI.X.SX32 UR5, UR5, URZ, 0x1, UP2 ;  /* 0x000000ff05057291 */ /* 0x000fe400090f0eff */
[----:B------:R-:W-:Y:S02]  /*0d50*/  ULEA UR11, UP2, UR9, UR18, 0x1 ;  /* 0x00000012090b7291 */ /* 0x000fe4000f8408ff */
[----:B------:R-:W-:Y:S01]  /*0d60*/  ULEA.HI.X UR10, UR8, UR21, UR10, 0x1, UP3 ;  /* 0x00000015080a7291 */ /* 0x000fe200098f0c0a */
[----:B------:R-:W-:Y:S01]  /*0d70*/  LEA R24, P0, R26, UR12, 0x2 ;  /* 0x0000000c1a187c11 */ /* 0x000fe2000f8010ff */
[----:B------:R-:W-:-:S02]  /*0d80*/  ULEA.HI.X UR9, UR9, UR19, UR5, 0x1, UP2 ;  /* 0x0000001309097291 */ /* 0x000fc400090f0c05 */
[----:B------:R-:W-:Y:S01]  /*0d90*/  LEA R18, P1, R16, UR11, 0x2 ;  /* 0x0000000b10127c11 */ /* 0x000fe2000f8210ff */
[----:B------:R-:W-:Y:S01]  /*0da0*/  @UP1 UIADD3 UR8, UP3, UPT, UR13, UR6, URZ ;  /* 0x000000060d081290 */ /* 0x000fe2000ff7e0ff */
[----:B------:R-:W-:Y:S02]  /*0db0*/  LEA.HI.X R25, R26, UR10, R27, 0x2, P0 ;  /* 0x0000000a1a197c11 */ /* 0x000fe400080f141b */
[C---:B------:R-:W-:Y:S01]  /*0dc0*/  LEA.HI.X R19, R16.reuse, UR9, R17, 0x2, P1 ;  /* 0x0000000910137c11 */ /* 0x040fe200088f1411 */
[----:B------:R-:W-:Y:S01]  /*0dd0*/  @UP1 ULEA.HI.X.SX32 UR6, UR6, URZ, 0x1, UP3 ;  /* 0x000000ff06061291 */ /* 0x000fe200098f0eff */
[----:B------:R-:W-:Y:S01]  /*0de0*/  PLOP3.LUT P1, PT, PT, PT, UP1, 0x80, 0x8 ;  /* 0x000000000008781c */ /* 0x000fe20003f2f018 */
[----:B------:R-:W-:Y:S01]  /*0df0*/  IMAD.WIDE.U32 R2, R3, 0x10, R24 ;  /* 0x0000001003027825 */ /* 0x000fe200078e0018 */
[----:B------:R-:W-:Y:S01]  /*0e00*/  @UP1 ULEA UR5, UP2, UR8, UR18, 0x1 ;  /* 0x0000001208051291 */ /* 0x000fe2000f8408ff */
[----:B------:R-:W2:Y:S02]  /*0e10*/  LDG.E R22, desc[UR14][R18.64] ;  /* 0x0000000e12167981 */ /* 0x000ea4000c1e1900 */
[----:B------:R-:W-:Y:S01]  /*0e20*/  IMAD.WIDE.U32 R28, R29, 0x10, R18 ;  /* 0x000000101d1c7825 */ /* 0x000fe200078e0012 */
[----:B------:R-:W-:Y:S01]  /*0e30*/  @UP1 ULEA.HI.X UR6, UR8, UR19, UR6, 0x1, UP2 ;  /* 0x0000001308061291 */ /* 0x000fe200090f0c06 */
[----:B------:R-:W2:Y:S04]  /*0e40*/  LDG.E R23, desc[UR14][R18.64+0x10] ;  /* 0x0000100e12177981 */ /* 0x000ea8000c1e1900 */
[----:B------:R-:W2:Y:S04]  /*0e50*/  LDG.E R12, desc[UR14][R24.64+0x20] ;  /* 0x0000200e180c7981 */ /* 0x000ea8000c1e1900 */
[----:B------:R-:W2:Y:S04]  /*0e60*/  LDG.E R14, desc[UR14][R24.64+0x30] ;  /* 0x0000300e180e7981 */ /* 0x000ea8000c1e1900 */
[----:B------:R-:W2:Y:S04]  /*0e70*/  LDG.E R13, desc[UR14][R2.64+0x20] ;  /* 0x0000200e020d7981 */ /* 0x000ea8000c1e1900 */
[----:B------:R-:W2:Y:S04]  /*0e80*/  LDG.E R15, desc[UR14][R2.64+0x30] ;  /* 0x0000300e020f7981 */ /* 0x000ea8000c1e1900 */
[----:B------:R-:W3:Y:S04]  /*0e90*/  LDG.E R20, desc[UR14][R28.64] ;  /* 0x0000000e1c147981 */ /* 0x000ee8000c1e1900 */
[----:B------:R0:W3:Y:S04]  /*0ea0*/  LDG.E R21, desc[UR14][R28.64+0x10] ;  /* 0x0000100e1c157981 */ /* 0x0000e8000c1e1900 */
[----:B------:R-:W4:Y:S04]  /*0eb0*/  @P1 LDG.E R19, desc[UR14][R2.64+0x50] ;  /* 0x0000500e02131981 */ /* 0x000f28000c1e1900 */
[----:B------:R-:W4:Y:S01]  /*0ec0*/  @P1 LDG.E R18, desc[UR14][R24.64+0x50] ;  /* 0x0000500e18121981 */ /* 0x000f22000c1e1900 */
[----:B0-----:R-:W-:-:S04]  /*0ed0*/  @P1 LEA R28, P0, R16, UR5, 0x2 ;  /* 0x00000005101c1c11 */ /* 0x001fc8000f8010ff */
[----:B------:R-:W-:Y:S01]  /*0ee0*/  @P1 LEA.HI.X R29, R16, UR6, R17, 0x2, P0 ;  /* 0x00000006101d1c11 */ /* 0x000fe200080f1411 */
[----:B------:R-:W-:Y:S01]  /*0ef0*/  IMAD.U32 R17, RZ, RZ, UR17 ;  /* 0x00000011ff117e24 */ /* 0x000fe2000f8e00ff */
[----:B------:R-:W4:Y:S04]  /*0f00*/  @P1 LDG.E R16, desc[UR14][R24.64+0x40] ;  /* 0x0000400e18101981 */ /* 0x000f28000c1e1900 */
[----:B------:R-:W4:Y:S04]  /*0f10*/  @P1 LDG.E R26, desc[UR14][R28.64] ;  /* 0x0000000e1c1a1981 */ /* 0x000f28000c1e1900 */
[----:B------:R0:W4:Y:S02]  /*0f20*/  @P1 LDG.E R27, desc[UR14][R28.64+0x10] ;  /* 0x0000100e1c1b1981 */ /* 0x000124000c1e1900 */
[----:B0-----:R-:W-:-:S02]  /*0f30*/  @P1 IMAD.WIDE.U32 R28, R17, 0x10, R28 ;  /* 0x00000010111c1825 */ /* 0x001fc400078e001c */
[----:B------:R-:W4:Y:S04]  /*0f40*/  @P1 LDG.E R17, desc[UR14][R2.64+0x40] ;  /* 0x0000400e02111981 */ /* 0x000f28000c1e1900 */
[----:B------:R-:W5:Y:S04]  /*0f50*/  @P1 LDG.E R2, desc[UR14][R28.64] ;  /* 0x0000000e1c021981 */ /* 0x000f68000c1e1900 */
[----:B------:R-:W5:Y:S01]  /*0f60*/  @P1 LDG.E R3, desc[UR14][R28.64+0x10] ;  /* 0x0000100e1c031981 */ /* 0x000f62000c1e1900 */
[C---:B--2---:R-:W-:Y:S08]  /*0f70*/  HMMA.16816.F32 R4, R12.reuse, R22, R4 ;  /* 0x000000160c04723c */ /* 0x044ff00000001804 */
[----:B---3--:R-:W-:-:S12]  /*0f80*/  HMMA.16816.F32 R8, R12, R20, R8 ;  /* 0x000000140c08723c */ /* 0x008fd80000001808 */
[C---:B----4-:R-:W-:Y:S08]  /*0f90*/  @P1 HMMA.16816.F32 R4, R16.reuse, R26, R4 ;  /* 0x0000001a1004123c */ /* 0x050ff00000001804 */
[----:B-----5:R-:W-:-:S15]  /*0fa0*/  @P1 HMMA.16816.F32 R8, R16, R2, R8 ;  /* 0x000000021008123c */ /* 0x020fde0000001808 */
[----:B------:R-:W-:-:S05]  /*0fb0*/  NOP ;  /* 0x0000000000007918 */ /* 0x000fca0000000000 */
.L_x_3:
[----:B------:R-:W-:Y:S05]  /*0fc0*/  BRA.U UP0, `(.L_x_4) ;  /* 0xfffffff1005c7547 */ /* 0x000fea000b83ffff */
.L_x_0:
[----:B------:R-:W0:Y:S01]  /*0fd0*/  S2R R12, SR_LANEID ;  /* 0x00000000000c7919 */ /* 0x000e220000000000 */
[----:B------:R-:W1:Y:S01]  /*0fe0*/  S2UR UR4, SR_CTAID.Y ;  /* 0x00000000000479c3 */ /* 0x000e620000002600 */
[----:B------:R-:W2:Y:S07]  /*0ff0*/  S2R R15, SR_CTAID.X ;  /* 0x00000000000f7919 */ /* 0x000eae0000002500 */
[----:B------:R-:W1:Y:S08]  /*1000*/  LDC R13, c[0x0][0x39c] ;  /* 0x0000e700ff0d7b82 */ /* 0x000e700000000800 */
[----:B------:R-:W3:Y:S01]  /*1010*/  LDC.64 R2, c[0x0][0x390] ;  /* 0x0000e400ff027b82 */ /* 0x000ee20000000a00 */
[----:B0-----:R-:W-:Y:S01]  /*1020*/  SHF.R.U32.HI R17, RZ, 0x2, R12 ;  /* 0x00000002ff117819 */ /* 0x001fe2000001160c */
[----:B-1----:R-:W-:Y:S01]  /*1030*/  IMAD R0, R13, UR4, RZ ;  /* 0x000000040d007c24 */ /* 0x002fe2000f8e02ff */
[----:B------:R-:W-:-:S02]  /*1040*/  LOP3.LUT R12, R12, 0x3, RZ, 0xc0, !PT ;  /* 0x000000030c0c7812 */ /* 0x000fc400078ec0ff */
[----:B------:R-:W-:Y:S01]  /*1050*/  SHF.R.U32.HI R19, RZ, 0x1, R13 ;  /* 0x00000001ff137819 */ /* 0x000fe2000001160d */
[----:B------:R-:W-:Y:S02]  /*1060*/  IMAD.SHL.U32 R0, R0, 0x10, RZ ;  /* 0x0000001000007824 */ /* 0x000fe400078e00ff */
[----:B------:R-:W-:-:S03]  /*1070*/  IMAD.MOV.U32 R13, RZ, RZ, RZ ;  /* 0x000000ffff0d7224 */ /* 0x000fc600078e00ff */
[----:B--2---:R-:W-:Y:S01]  /*1080*/  LEA R14, P0, R15, R0, 0x4 ;  /* 0x000000000f0e7211 */ /* 0x004fe200078020ff */
[----:B------:R-:W-:-:S03]  /*1090*/  IMAD.WIDE.U32 R12, R17, R19, R12 ;  /* 0x00000013110c7225 */ /* 0x000fc600078e000c */
[----:B------:R-:W-:Y:S02]  /*10a0*/  LEA.HI.X.SX32 R0, R0, RZ, 0x1, P0 ;  /* 0x000000ff00007211 */ /* 0x000fe400000f0eff */
[----:B---3--:R-:W-:-:S04]  /*10b0*/  LEA R15, P0, R14, R2, 0x2 ;  /* 0x000000020e0f7211 */ /* 0x008fc800078010ff */
[----:B------:R-:W-:Y:S02]  /*10c0*/  LEA.HI.X R3, R14, R3, R0, 0x2, P0 ;  /* 0x000000030e037211 */ /* 0x000fe400000f1400 */
[----:B------:R-:W-:-:S04]  /*10d0*/  LEA R2, P0, R12, R15, 0x3 ;  /* 0x0000000f0c027211 */ /* 0x000fc800078018ff */
[----:B------:R-:W-:-:S03]  /*10e0*/  LEA.HI.X R3, R12, R3, R13, 0x3, P0 ;  /* 0x000000030c037211 */ /* 0x000fc600000f1c0d */
[----:B------:R-:W-:Y:S02]  /*10f0*/  IMAD.WIDE.U32 R12, R19, 0x40, R2 ;  /* 0x00000040130c7825 */ /* 0x000fe400078e0002 */
[----:B------:R-:W-:Y:S04]  /*1100*/  STG.E.64 desc[UR14][R2.64], R4 ;  /* 0x0000000402007986 */ /* 0x000fe8000c101b0e */
[----:B------:R-:W-:Y:S04]  /*1110*/  STG.E.64 desc[UR14][R12.64], R6 ;  /* 0x000000060c007986 */ /* 0x000fe8000c101b0e */
[----:B------:R-:W-:Y:S04]  /*1120*/  STG.E.64 desc[UR14][R2.64+0x20], R8 ;  /* 0x0000200802007986 */ /* 0x000fe8000c101b0e */
[----:B------:R-:W-:Y:S01]  /*1130*/  STG.E.64 desc[UR14][R12.64+0x20], R10 ;  /* 0x0000200a0c007986 */ /* 0x000fe2000c101b0e */
[----:B------:R-:W-:Y:S05]  /*1140*/  EXIT ;  /* 0x000000000000794d */ /* 0x000fea0003800000 */
.L_x_5:
[----:B------:R-:W-:-:S00]  /*1150*/  BRA `(.L_x_5) ;  /* 0xfffffffc00fc7947 */ /* 0x000fc0000383ffff */
[----:B------:R-:W-:-:S00]  /*1160*/  NOP ;  /* 0x0000000000007918 */ /* 0x000fc00000000000 */
        /* <DEDUP_REMOVED lines=9> */
.L_x_6:


//--------------------- .nv.shared.reserved.0     --------------------------
	.section	.nv.shared.reserved.0,"aw",@nobits
	.weak		__nv_reservedSMEM_offset_0_alias
	.size		__nv_reservedSMEM_offset_0_alias, 0, 64
	.other		__nv_reservedSMEM_offset_0_alias,@"STO_CUDA_RESERVED_SHARED STV_DEFAULT"
__nv_reservedSMEM_offset_0_alias:
	.zero		0
	.zero		64


//--------------------- .nv.constant0._Z16wmma_gemm_kernelPK6__halfS1_Pfiiii --------------------------
	.section	.nv.constant0._Z16wmma_gemm_kernelPK6__halfS1_Pfiiii,"a",@progbits
	.sectionflags	@""
	.align	4
.nv.constant0._Z16wmma_gemm_kernelPK6__halfS1_Pfiiii:
	.zero		936


//--------------------- SYMBOLS --------------------------

	.type		.nv.reservedSmem.offset0,@object
	.size		.nv.reservedSmem.offset0,0x4
